//
// Generated by NVIDIA NVVM Compiler
//
// Compiler Build ID: CL-36424714
// Cuda compilation tools, release 13.0, V13.0.88
// Based on NVVM 20.0.0
//

.version 9.0
.target sm_100
.address_size 64

	// .globl	_Z15setBucketToZeroPi

.visible .entry _Z15setBucketToZeroPi(
	.param .u64 .ptr .align 1 _Z15setBucketToZeroPi_param_0
)
{
	.reg .b32 	%r<3>;
	.reg .b64 	%rd<5>;

	ld.param.u64 	%rd1, [_Z15setBucketToZeroPi_param_0];
	cvta.to.global.u64 	%rd2, %rd1;
	mov.u32 	%r1, %tid.x;
	mul.wide.u32 	%rd3, %r1, 4;
	add.s64 	%rd4, %rd2, %rd3;
	mov.b32 	%r2, 0;
	st.global.u32 	[%rd4], %r2;
	ret;

}
	// .globl	_Z15incrementBucketPiS_
.visible .entry _Z15incrementBucketPiS_(
	.param .u64 .ptr .align 1 _Z15incrementBucketPiS__param_0,
	.param .u64 .ptr .align 1 _Z15incrementBucketPiS__param_1
)
{
	.reg .b32 	%r<4>;
	.reg .b64 	%rd<9>;

	ld.param.u64 	%rd1, [_Z15incrementBucketPiS__param_0];
	ld.param.u64 	%rd2, [_Z15incrementBucketPiS__param_1];
	cvta.to.global.u64 	%rd3, %rd1;
	cvta.to.global.u64 	%rd4, %rd2;
	mov.u32 	%r1, %tid.x;
	mul.wide.u32 	%rd5, %r1, 4;
	add.s64 	%rd6, %rd4, %rd5;
	ld.global.u32 	%r2, [%rd6];
	mul.wide.s32 	%rd7, %r2, 4;
	add.s64 	%rd8, %rd3, %rd7;
	atom.global.add.u32 	%r3, [%rd8], 1;
	ret;

}
	// .globl	_Z14bucketSortCudaPiS_iS_
.visible .entry _Z14bucketSortCudaPiS_iS_(
	.param .u64 .ptr .align 1 _Z14bucketSortCudaPiS_iS__param_0,
	.param .u64 .ptr .align 1 _Z14bucketSortCudaPiS_iS__param_1,
	.param .u32 _Z14bucketSortCudaPiS_iS__param_2,
	.param .u64 .ptr .align 1 _Z14bucketSortCudaPiS_iS__param_3
)
{
	.reg .pred 	%p<6>;
	.reg .b32 	%r<23>;
	.reg .b64 	%rd<16>;

	ld.param.u64 	%rd8, [_Z14bucketSortCudaPiS_iS__param_0];
	ld.param.u64 	%rd7, [_Z14bucketSortCudaPiS_iS__param_1];
	ld.param.u32 	%r10, [_Z14bucketSortCudaPiS_iS__param_2];
	ld.param.u64 	%rd9, [_Z14bucketSortCudaPiS_iS__param_3];
	cvta.to.global.u64 	%rd1, %rd9;
	cvta.to.global.u64 	%rd2, %rd8;
	mov.u32 	%r1, %tid.x;
	setp.lt.s32 	%p1, %r10, 2;
	@%p1 bra 	$L__BB2_5;
	mul.wide.u32 	%rd10, %r1, 4;
	add.s64 	%rd3, %rd2, %rd10;
	add.s64 	%rd4, %rd1, %rd10;
	ld.global.u32 	%r21, [%rd3];
	mov.b32 	%r20, 1;
$L__BB2_2:
	st.global.u32 	[%rd4], %r21;
	setp.lt.s32 	%p2, %r1, %r20;
	@%p2 bra 	$L__BB2_4;
	sub.s32 	%r12, %r1, %r20;
	mul.wide.s32 	%rd11, %r12, 4;
	add.s64 	%rd12, %rd1, %rd11;
	ld.global.u32 	%r13, [%rd12];
	ld.global.u32 	%r14, [%rd3];
	add.s32 	%r21, %r14, %r13;
	st.global.u32 	[%rd3], %r21;
$L__BB2_4:
	shl.b32 	%r20, %r20, 1;
	setp.lt.s32 	%p3, %r20, %r10;
	@%p3 bra 	$L__BB2_2;
$L__BB2_5:
	mul.wide.u32 	%rd13, %r1, 4;
	add.s64 	%rd5, %rd2, %rd13;
	ld.global.u32 	%r15, [%rd5];
	setp.lt.s32 	%p4, %r15, 1;
	@%p4 bra 	$L__BB2_8;
	cvta.to.global.u64 	%rd6, %rd7;
	mov.b32 	%r22, 0;
$L__BB2_7:
	add.s32 	%r9, %r22, 1;
	mul.wide.u32 	%rd14, %r22, 4;
	add.s64 	%rd15, %rd6, %rd14;
	st.global.u32 	[%rd15], %r1;
	ld.global.u32 	%r17, [%rd5];
	add.s32 	%r18, %r17, -1;
	st.global.u32 	[%rd5], %r18;
	setp.gt.s32 	%p5, %r17, 1;
	mov.u32 	%r22, %r9;
	@%p5 bra 	$L__BB2_7;
$L__BB2_8:
	ret;

}


// ===== COMPILED SASS (sm_100) =====

	.target	sm_100

	.elftype	@"ET_EXEC"


//--------------------- .note.nv.tkinfo           --------------------------
	.section	.note.nv.tkinfo,"",@"SHT_NOTE"
	.sectionflags	@"SHF_NOTE_NV_TKINFO"
	.tkinfo
        /*0018*/ 	.word	0x00000002
        /*0030*/ 	.string	""
        /*0030*/ 	.string	"ptxas"
        /*0030*/ 	.string	"Cuda compilation tools, release 13.0, V13.0.88"
        /*0030*/ 	.string	"Build cuda_13.0.r13.0/compiler.36424714_0"
        /*0030*/ 	.string	"-arch sm_100 -m 64 "



//--------------------- .note.nv.cuinfo           --------------------------
	.section	.note.nv.cuinfo,"",@"SHT_NOTE"
	.sectionflags	@"SHF_NOTE_NV_CUINFO"
        /*0018*/ 	.short	0x0002
        /*001a*/ 	.short	0x0064
        /*001c*/ 	.short	0x0082
	.zero		2


//--------------------- .nv.info                  --------------------------
	.section	.nv.info,"",@"SHT_CUDA_INFO"
	.align	4


	//----- nvinfo : EIATTR_REGCOUNT
	.align		4
        /*0000*/ 	.byte	0x04, 0x2f
        /*0002*/ 	.short	(.L_1 - .L_0)
	.align		4
.L_0:
        /*0004*/ 	.word	index@(_Z15setBucketToZeroPi)
        /*0008*/ 	.word	0x00000008


	//----- nvinfo : EIATTR_FRAME_SIZE
	.align		4
.L_1:
        /*000c*/ 	.byte	0x04, 0x11
        /*000e*/ 	.short	(.L_3 - .L_2)
	.align		4
.L_2:
        /*0010*/ 	.word	index@(_Z15setBucketToZeroPi)
        /*0014*/ 	.word	0x00000000


	//----- nvinfo : EIATTR_REGCOUNT
	.align		4
.L_3:
        /*0018*/ 	.byte	0x04, 0x2f
        /*001a*/ 	.short	(.L_5 - .L_4)
	.align		4
.L_4:
        /*001c*/ 	.word	index@(_Z15incrementBucketPiS_)
        /*0020*/ 	.word	0x0000000a


	//----- nvinfo : EIATTR_FRAME_SIZE
	.align		4
.L_5:
        /*0024*/ 	.byte	0x04, 0x11
        /*0026*/ 	.short	(.L_7 - .L_6)
	.align		4
.L_6:
        /*0028*/ 	.word	index@(_Z15incrementBucketPiS_)
        /*002c*/ 	.word	0x00000000


	//----- nvinfo : EIATTR_REGCOUNT
	.align		4
.L_7:
        /*0030*/ 	.byte	0x04, 0x2f
        /*0032*/ 	.short	(.L_9 - .L_8)
	.align		4
.L_8:
        /*0034*/ 	.word	index@(_Z14bucketSortCudaPiS_iS_)
        /*0038*/ 	.word	0x0000000e


	//----- nvinfo : EIATTR_FRAME_SIZE
	.align		4
.L_9:
        /*003c*/ 	.byte	0x04, 0x11
        /*003e*/ 	.short	(.L_11 - .L_10)
	.align		4
.L_10:
        /*0040*/ 	.word	index@(_Z14bucketSortCudaPiS_iS_)
        /*0044*/ 	.word	0x00000000


	//----- nvinfo : EIATTR_MIN_STACK_SIZE
	.align		4
.L_11:
        /*0048*/ 	.byte	0x04, 0x12
        /*004a*/ 	.short	(.L_13 - .L_12)
	.align		4
.L_12:
        /*004c*/ 	.word	index@(_Z14bucketSortCudaPiS_iS_)
        /*0050*/ 	.word	0x00000000


	//----- nvinfo : EIATTR_MIN_STACK_SIZE
	.align		4
.L_13:
        /*0054*/ 	.byte	0x04, 0x12
        /*0056*/ 	.short	(.L_15 - .L_14)
	.align		4
.L_14:
        /*0058*/ 	.word	index@(_Z15incrementBucketPiS_)
        /*005c*/ 	.word	0x00000000


	//----- nvinfo : EIATTR_MIN_STACK_SIZE
	.align		4
.L_15:
        /*0060*/ 	.byte	0x04, 0x12
        /*0062*/ 	.short	(.L_17 - .L_16)
	.align		4
.L_16:
        /*0064*/ 	.word	index@(_Z15setBucketToZeroPi)
        /*0068*/ 	.word	0x00000000
.L_17:


//--------------------- .nv.compat                --------------------------
	.section	.nv.compat,"",@"SHT_CUDA_COMPAT_INFO"
	.align	4
        /*0000*/ 	.byte	0x02, 0x09, 0x00, 0x00, 0x02, 0x02, 0x01, 0x00, 0x02, 0x05, 0x05, 0x00, 0x03, 0x07, 0x01, 0x01
        /*0010*/ 	.byte	0x02, 0x03, 0x00, 0x00, 0x02, 0x06, 0x01, 0x00, 0x04, 0x0b, 0x08, 0x00, 0x09, 0x00, 0x00, 0x00
        /*0020*/ 	.byte	0x00, 0x00, 0x00, 0x00


//--------------------- .nv.info._Z14bucketSortCudaPiS_iS_ --------------------------
	.section	.nv.info._Z14bucketSortCudaPiS_iS_,"",@"SHT_CUDA_INFO"
	.sectionflags	@""
	.align	4


	//----- nvinfo : EIATTR_CUDA_API_VERSION
	.align		4
        /*0000*/ 	.byte	0x04, 0x37
        /*0002*/ 	.short	(.L_19 - .L_18)
.L_18:
        /*0004*/ 	.word	0x00000082


	//----- nvinfo : EIATTR_KPARAM_INFO
	.align		4
.L_19:
        /*0008*/ 	.byte	0x04, 0x17
        /*000a*/ 	.short	(.L_21 - .L_20)
.L_20:
        /*000c*/ 	.word	0x00000000
        /*0010*/ 	.short	0x0003
        /*0012*/ 	.short	0x0018
        /*0014*/ 	.byte	0x00, 0xf5, 0x21, 0x00


	//----- nvinfo : EIATTR_KPARAM_INFO
	.align		4
.L_21:
        /*0018*/ 	.byte	0x04, 0x17
        /*001a*/ 	.short	(.L_23 - .L_22)
.L_22:
        /*001c*/ 	.word	0x00000000
        /*0020*/ 	.short	0x0002
        /*0022*/ 	.short	0x0010
        /*0024*/ 	.byte	0x00, 0xf0, 0x11, 0x00


	//----- nvinfo : EIATTR_KPARAM_INFO
	.align		4
.L_23:
        /*0028*/ 	.byte	0x04, 0x17
        /*002a*/ 	.short	(.L_25 - .L_24)
.L_24:
        /*002c*/ 	.word	0x00000000
        /*0030*/ 	.short	0x0001
        /*0032*/ 	.short	0x0008
        /*0034*/ 	.byte	0x00, 0xf5, 0x21, 0x00


	//----- nvinfo : EIATTR_KPARAM_INFO
	.align		4
.L_25:
        /*0038*/ 	.byte	0x04, 0x17
        /*003a*/ 	.short	(.L_27 - .L_26)
.L_26:
        /*003c*/ 	.word	0x00000000
        /*0040*/ 	.short	0x0000
        /*0042*/ 	.short	0x0000
        /*0044*/ 	.byte	0x00, 0xf5, 0x21, 0x00


	//----- nvinfo : EIATTR_SPARSE_MMA_MASK
	.align		4
.L_27:
        /*0048*/ 	.byte	0x03, 0x50
        /*004a*/ 	.short	0x0000


	//----- nvinfo : EIATTR_MAXREG_COUNT
	.align		4
        /*004c*/ 	.byte	0x03, 0x1b
        /*004e*/ 	.short	0x00ff


	//----- nvinfo : EIATTR_MERCURY_ISA_VERSION
	.align		4
        /*0050*/ 	.byte	0x03, 0x5f
        /*0052*/ 	.short	0x0101


	//----- nvinfo : EIATTR_VRC_CTA_INIT_COUNT
	.align		4
        /*0054*/ 	.byte	0x02, 0x4a
	.zero		1
	.zero		1


	//----- nvinfo : EIATTR_EXIT_INSTR_OFFSETS
	.align		4
        /*0058*/ 	.byte	0x04, 0x1c
        /*005a*/ 	.short	(.L_29 - .L_28)


	//   ....[0]....
.L_28:
        /*005c*/ 	.word	0x00000200


	//   ....[1]....
        /*0060*/ 	.word	0x000002b0


	//----- nvinfo : EIATTR_CRS_STACK_SIZE
	.align		4
.L_29:
        /*0064*/ 	.byte	0x04, 0x1e
        /*0066*/ 	.short	(.L_31 - .L_30)
.L_30:
        /*0068*/ 	.word	0x00000000


	//----- nvinfo : EIATTR_CBANK_PARAM_SIZE
	.align		4
.L_31:
        /*006c*/ 	.byte	0x03, 0x19
        /*006e*/ 	.short	0x0020


	//----- nvinfo : EIATTR_PARAM_CBANK
	.align		4
        /*0070*/ 	.byte	0x04, 0x0a
        /*0072*/ 	.short	(.L_33 - .L_32)
	.align		4
.L_32:
        /*0074*/ 	.word	index@(.nv.constant0._Z14bucketSortCudaPiS_iS_)
        /*0078*/ 	.short	0x0380
        /*007a*/ 	.short	0x0020


	//----- nvinfo : EIATTR_SW_WAR
	.align		4
.L_33:
        /*007c*/ 	.byte	0x04, 0x36
        /*007e*/ 	.short	(.L_35 - .L_34)
.L_34:
        /*0080*/ 	.word	0x00000008
.L_35:


//--------------------- .nv.info._Z15incrementBucketPiS_ --------------------------
	.section	.nv.info._Z15incrementBucketPiS_,"",@"SHT_CUDA_INFO"
	.sectionflags	@""
	.align	4


	//----- nvinfo : EIATTR_CUDA_API_VERSION
	.align		4
        /*0000*/ 	.byte	0x04, 0x37
        /*0002*/ 	.short	(.L_37 - .L_36)
.L_36:
        /*0004*/ 	.word	0x00000082


	//----- nvinfo : EIATTR_KPARAM_INFO
	.align		4
.L_37:
        /*0008*/ 	.byte	0x04, 0x17
        /*000a*/ 	.short	(.L_39 - .L_38)
.L_38:
        /*000c*/ 	.word	0x00000000
        /*0010*/ 	.short	0x0001
        /*0012*/ 	.short	0x0008
        /*0014*/ 	.byte	0x00, 0xf5, 0x21, 0x00


	//----- nvinfo : EIATTR_KPARAM_INFO
	.align		4
.L_39:
        /*0018*/ 	.byte	0x04, 0x17
        /*001a*/ 	.short	(.L_41 - .L_40)
.L_40:
        /*001c*/ 	.word	0x00000000
        /*0020*/ 	.short	0x0000
        /*0022*/ 	.short	0x0000
        /*0024*/ 	.byte	0x00, 0xf5, 0x21, 0x00


	//----- nvinfo : EIATTR_SPARSE_MMA_MASK
	.align		4
.L_41:
        /*0028*/ 	.byte	0x03, 0x50
        /*002a*/ 	.short	0x0000


	//----- nvinfo : EIATTR_MAXREG_COUNT
	.align		4
        /*002c*/ 	.byte	0x03, 0x1b
        /*002e*/ 	.short	0x00ff


	//----- nvinfo : EIATTR_MERCURY_ISA_VERSION
	.align		4
        /*0030*/ 	.byte	0x03, 0x5f
        /*0032*/ 	.short	0x0101


	//----- nvinfo : EIATTR_VRC_CTA_INIT_COUNT
	.align		4
        /*0034*/ 	.byte	0x02, 0x4a
	.zero		1
	.zero		1


	//----- nvinfo : EIATTR_EXIT_INSTR_OFFSETS
	.align		4
        /*0038*/ 	.byte	0x04, 0x1c
        /*003a*/ 	.short	(.L_43 - .L_42)


	//   ....[0]....
.L_42:
        /*003c*/ 	.word	0x000000a0


	//----- nvinfo : EIATTR_CBANK_PARAM_SIZE
	.align		4
.L_43:
        /*0040*/ 	.byte	0x03, 0x19
        /*0042*/ 	.short	0x0010


	//----- nvinfo : EIATTR_PARAM_CBANK
	.align		4
        /*0044*/ 	.byte	0x04, 0x0a
        /*0046*/ 	.short	(.L_45 - .L_44)
	.align		4
.L_44:
        /*0048*/ 	.word	index@(.nv.constant0._Z15incrementBucketPiS_)
        /*004c*/ 	.short	0x0380
        /*004e*/ 	.short	0x0010


	//----- nvinfo : EIATTR_SW_WAR
	.align		4
.L_45:
        /*0050*/ 	.byte	0x04, 0x36
        /*0052*/ 	.short	(.L_47 - .L_46)
.L_46:
        /*0054*/ 	.word	0x00000008
.L_47:


//--------------------- .nv.info._Z15setBucketToZeroPi --------------------------
	.section	.nv.info._Z15setBucketToZeroPi,"",@"SHT_CUDA_INFO"
	.sectionflags	@""
	.align	4


	//----- nvinfo : EIATTR_CUDA_API_VERSION
	.align		4
        /*0000*/ 	.byte	0x04, 0x37
        /*0002*/ 	.short	(.L_49 - .L_48)
.L_48:
        /*0004*/ 	.word	0x00000082


	//----- nvinfo : EIATTR_KPARAM_INFO
	.align		4
.L_49:
        /*0008*/ 	.byte	0x04, 0x17
        /*000a*/ 	.short	(.L_51 - .L_50)
.L_50:
        /*000c*/ 	.word	0x00000000
        /*0010*/ 	.short	0x0000
        /*0012*/ 	.short	0x0000
        /*0014*/ 	.byte	0x00, 0xf5, 0x21, 0x00


	//----- nvinfo : EIATTR_SPARSE_MMA_MASK
	.align		4
.L_51:
        /*0018*/ 	.byte	0x03, 0x50
        /*001a*/ 	.short	0x0000


	//----- nvinfo : EIATTR_MAXREG_COUNT
	.align		4
        /*001c*/ 	.byte	0x03, 0x1b
        /*001e*/ 	.short	0x00ff


	//----- nvinfo : EIATTR_MERCURY_ISA_VERSION
	.align		4
        /*0020*/ 	.byte	0x03, 0x5f
        /*0022*/ 	.short	0x0101


	//----- nvinfo : EIATTR_VRC_CTA_INIT_COUNT
	.align		4
        /*0024*/ 	.byte	0x02, 0x4a
	.zero		1
	.zero		1


	//----- nvinfo : EIATTR_EXIT_INSTR_OFFSETS
	.align		4
        /*0028*/ 	.byte	0x04, 0x1c
        /*002a*/ 	.short	(.L_53 - .L_52)


	//   ....[0]....
.L_52:
        /*002c*/ 	.word	0x00000060


	//----- nvinfo : EIATTR_CBANK_PARAM_SIZE
	.align		4
.L_53:
        /*0030*/ 	.byte	0x03, 0x19
        /*0032*/ 	.short	0x0008


	//----- nvinfo : EIATTR_PARAM_CBANK
	.align		4
        /*0034*/ 	.byte	0x04, 0x0a
        /*0036*/ 	.short	(.L_55 - .L_54)
	.align		4
.L_54:
        /*0038*/ 	.word	index@(.nv.constant0._Z15setBucketToZeroPi)
        /*003c*/ 	.short	0x0380
        /*003e*/ 	.short	0x0008


	//----- nvinfo : EIATTR_SW_WAR
	.align		4
.L_55:
        /*0040*/ 	.byte	0x04, 0x36
        /*0042*/ 	.short	(.L_57 - .L_56)
.L_56:
        /*0044*/ 	.word	0x00000008
.L_57:


//--------------------- .nv.callgraph             --------------------------
	.section	.nv.callgraph,"",@"SHT_CUDA_CALLGRAPH"
	.align	4
	.sectionentsize	8
	.align		4
        /*0000*/ 	.word	0x00000000
	.align		4
        /*0004*/ 	.word	0xffffffff
	.align		4
        /*0008*/ 	.word	0x00000000
	.align		4
        /*000c*/ 	.word	0xfffffffe
	.align		4
        /*0010*/ 	.word	0x00000000
	.align		4
        /*0014*/ 	.word	0xfffffffd
	.align		4
        /*0018*/ 	.word	0x00000000
	.align		4
        /*001c*/ 	.word	0xfffffffc


//--------------------- .text._Z14bucketSortCudaPiS_iS_ --------------------------
	.section	.text._Z14bucketSortCudaPiS_iS_,"ax",@progbits
	.align	128
        .global         _Z14bucketSortCudaPiS_iS_
        .type           _Z14bucketSortCudaPiS_iS_,@function
        .size           _Z14bucketSortCudaPiS_iS_,(.L_x_8 - _Z14bucketSortCudaPiS_iS_)
        .other          _Z14bucketSortCudaPiS_iS_,@"STO_CUDA_ENTRY STV_DEFAULT"
_Z14bucketSortCudaPiS_iS_:
.text._Z14bucketSortCudaPiS_iS_:
[----:B------:R-:W-:Y:S01]  /*0000*/  LDC R1, c[0x0][0x37c] ;  /* 0x0000df00ff017b82 */ /* 0x000fe20000000800 */
[----:B------:R-:W0:Y:S01]  /*0010*/  LDCU UR4, c[0x0][0x390] ;  /* 0x00007200ff0477ac */ /* 0x000e220008000800 */
[----:B------:R-:W1:Y:S01]  /*0020*/  S2R R0, SR_TID.X ;  /* 0x0000000000007919 */ /* 0x000e620000002100 */
[----:B------:R-:W2:Y:S01]  /*0030*/  LDCU.64 UR6, c[0x0][0x358] ;  /* 0x00006b00ff0677ac */ /* 0x000ea20008000a00 */
[----:B0-----:R-:W-:-:S09]  /*0040*/  UISETP.GE.AND UP0, UPT, UR4, 0x2, UPT ;  /* 0x000000020400788c */ /* 0x001fd2000bf06270 */
[----:B--2---:R-:W-:Y:S05]  /*0050*/  BRA.U !UP0, `(.L_x_0) ;  /* 0x0000000108587547 */ /* 0x004fea000b800000 */
[----:B------:R-:W1:Y:S01]  /*0060*/  LDC.64 R2, c[0x0][0x380] ;  /* 0x0000e000ff027b82 */ /* 0x000e620000000a00 */
[----:B------:R-:W0:Y:S07]  /*0070*/  LDCU UR5, c[0x0][0x390] ;  /* 0x00007200ff0577ac */ /* 0x000e2e0008000800 */
[----:B------:R-:W2:Y:S08]  /*0080*/  LDC.64 R4, c[0x0][0x398] ;  /* 0x0000e600ff047b82 */ /* 0x000eb00000000a00 */
[----:B------:R-:W3:Y:S01]  /*0090*/  LDC.64 R8, c[0x0][0x398] ;  /* 0x0000e600ff087b82 */ /* 0x000ee20000000a00 */
[----:B-1----:R-:W-:-:S05]  /*00a0*/  IMAD.WIDE.U32 R2, R0, 0x4, R2 ;  /* 0x0000000400027825 */ /* 0x002fca00078e0002 */
[----:B------:R1:W5:Y:S01]  /*00b0*/  LDG.E R11, desc[UR6][R2.64] ;  /* 0x00000006020b7981 */ /* 0x000362000c1e1900 */
[----:B------:R-:W-:Y:S01]  /*00c0*/  UMOV UR4, 0x1 ;  /* 0x0000000100047882 */ /* 0x000fe20000000000 */
[----:B0-2---:R-:W-:-:S07]  /*00d0*/  IMAD.WIDE.U32 R4, R0, 0x4, R4 ;  /* 0x0000000400047825 */ /* 0x005fce00078e0004 */
.L_x_3:
[----:B0----5:R0:W-:Y:S01]  /*00e0*/  STG.E desc[UR6][R4.64], R11 ;  /* 0x0000000b04007986 */ /* 0x0211e2000c101906 */
[----:B------:R-:W-:Y:S01]  /*00f0*/  ISETP.GE.AND P0, PT, R0, UR4, PT ;  /* 0x0000000400007c0c */ /* 0x000fe2000bf06270 */
[----:B------:R-:W-:-:S12]  /*0100*/  BSSY.RECONVERGENT B0, `(.L_x_1) ;  /* 0x0000008000007945 */ /* 0x000fd80003800200 */
[----:B0-----:R-:W-:Y:S05]  /*0110*/  @!P0 BRA `(.L_x_2) ;  /* 0x0000000000188947 */ /* 0x001fea0003800000 */
[----:B------:R-:W-:Y:S01]  /*0120*/  IADD3 R7, PT, PT, R0, -UR4, RZ ;  /* 0x8000000400077c10 */ /* 0x000fe2000fffe0ff */
[----:B------:R-:W2:Y:S04]  /*0130*/  LDG.E R11, desc[UR6][R2.64] ;  /* 0x00000006020b7981 */ /* 0x000ea8000c1e1900 */
[----:B---3--:R-:W-:-:S06]  /*0140*/  IMAD.WIDE R6, R7, 0x4, R8 ;  /* 0x0000000407067825 */ /* 0x008fcc00078e0208 */
[----:B------:R-:W2:Y:S02]  /*0150*/  LDG.E R6, desc[UR6][R6.64] ;  /* 0x0000000606067981 */ /* 0x000ea4000c1e1900 */
[----:B--2---:R-:W-:-:S05]  /*0160*/  IADD3 R11, PT, PT, R6, R11, RZ ;  /* 0x0000000b060b7210 */ /* 0x004fca0007ffe0ff */
[----:B------:R0:W-:Y:S02]  /*0170*/  STG.E desc[UR6][R2.64], R11 ;  /* 0x0000000b02007986 */ /* 0x0001e4000c101906 */
.L_x_2:
[----:B------:R-:W-:Y:S05]  /*0180*/  BSYNC.RECONVERGENT B0 ;  /* 0x0000000000007941 */ /* 0x000fea0003800200 */
.L_x_1:
[----:B------:R-:W-:-:S04]  /*0190*/  USHF.L.U32 UR4, UR4, 0x1, URZ ;  /* 0x0000000104047899 */ /* 0x000fc800080006ff */
[----:B------:R-:W-:-:S09]  /*01a0*/  UISETP.GE.AND UP0, UPT, UR4, UR5, UPT ;  /* 0x000000050400728c */ /* 0x000fd2000bf06270 */
[----:B------:R-:W-:Y:S05]  /*01b0*/  BRA.U !UP0, `(.L_x_3) ;  /* 0xfffffffd08c87547 */ /* 0x000fea000b83ffff */
.L_x_0:
[----:B01----:R-:W0:Y:S02]  /*01c0*/  LDC.64 R2, c[0x0][0x380] ;  /* 0x0000e000ff027b82 */ /* 0x003e240000000a00 */
[----:B0-----:R-:W-:-:S05]  /*01d0*/  IMAD.WIDE.U32 R6, R0, 0x4, R2 ;  /* 0x0000000400067825 */ /* 0x001fca00078e0002 */
[----:B------:R-:W2:Y:S02]  /*01e0*/  LDG.E R2, desc[UR6][R6.64] ;  /* 0x0000000606027981 */ /* 0x000ea4000c1e1900 */
[----:B--2---:R-:W-:-:S13]  /*01f0*/  ISETP.GE.AND P0, PT, R2, 0x1, PT ;  /* 0x000000010200780c */ /* 0x004fda0003f06270 */
[----:B------:R-:W-:Y:S05]  /*0200*/  @!P0 EXIT ;  /* 0x000000000000894d */ /* 0x000fea0003800000 */
[----:B------:R-:W0:Y:S01]  /*0210*/  LDC.64 R4, c[0x0][0x388] ;  /* 0x0000e200ff047b82 */ /* 0x000e220000000a00 */
[----:B---3--:R-:W-:-:S07]  /*0220*/  HFMA2 R9, -RZ, RZ, 0, 0 ;  /* 0x00000000ff097431 */ /* 0x008fce00000001ff */
.L_x_4:
[----:B01----:R-:W-:-:S05]  /*0230*/  IMAD.WIDE.U32 R2, R9, 0x4, R4 ;  /* 0x0000000409027825 */ /* 0x003fca00078e0004 */
[----:B------:R1:W-:Y:S04]  /*0240*/  STG.E desc[UR6][R2.64], R0 ;  /* 0x0000000002007986 */ /* 0x0003e8000c101906 */
[----:B------:R-:W2:Y:S01]  /*0250*/  LDG.E R8, desc[UR6][R6.64] ;  /* 0x0000000606087981 */ /* 0x000ea2000c1e1900 */
[----:B------:R-:W-:Y:S02]  /*0260*/  IADD3 R9, PT, PT, R9, 0x1, RZ ;  /* 0x0000000109097810 */ /* 0x000fe40007ffe0ff */
[C---:B--2---:R-:W-:Y:S02]  /*0270*/  IADD3 R11, PT, PT, R8.reuse, -0x1, RZ ;  /* 0xffffffff080b7810 */ /* 0x044fe40007ffe0ff */
[----:B------:R-:W-:-:S03]  /*0280*/  ISETP.GT.AND P0, PT, R8, 0x1, PT ;  /* 0x000000010800780c */ /* 0x000fc60003f04270 */
[----:B------:R1:W-:Y:S10]  /*0290*/  STG.E desc[UR6][R6.64], R11 ;  /* 0x0000000b06007986 */ /* 0x0003f4000c101906 */
[----:B------:R-:W-:Y:S05]  /*02a0*/  @P0 BRA `(.L_x_4) ;  /* 0xfffffffc00e00947 */ /* 0x000fea000383ffff */
[----:B------:R-:W-:Y:S05]  /*02b0*/  EXIT ;  /* 0x000000000000794d */ /* 0x000fea0003800000 */
.L_x_5:
[----:B------:R-:W-:-:S00]  /*02c0*/  BRA `(.L_x_5) ;  /* 0xfffffffc00fc7947 */ /* 0x000fc0000383ffff */
[----:B------:R-:W-:-:S00]  /*02d0*/  NOP ;  /* 0x0000000000007918 */ /* 0x000fc00000000000 */
        /* <DEDUP_REMOVED lines=10> */
.L_x_8:


//--------------------- .text._Z15incrementBucketPiS_ --------------------------
	.section	.text._Z15incrementBucketPiS_,"ax",@progbits
	.align	128
        .global         _Z15incrementBucketPiS_
        .type           _Z15incrementBucketPiS_,@function
        .size           _Z15incrementBucketPiS_,(.L_x_9 - _Z15incrementBucketPiS_)
        .other          _Z15incrementBucketPiS_,@"STO_CUDA_ENTRY STV_DEFAULT"
_Z15incrementBucketPiS_:
.text._Z15incrementBucketPiS_:
[----:B------:R-:W-:Y:S01]  /*0000*/  LDC R1, c[0x0][0x37c] ;  /* 0x0000df00ff017b82 */ /* 0x000fe20000000800 */
[----:B------:R-:W0:Y:S07]  /*0010*/  S2R R5, SR_TID.X ;  /* 0x0000000000057919 */ /* 0x000e2e0000002100 */
[----:B------:R-:W0:Y:S01]  /*0020*/  LDC.64 R2, c[0x0][0x388] ;  /* 0x0000e200ff027b82 */ /* 0x000e220000000a00 */
[----:B------:R-:W1:Y:S01]  /*0030*/  LDCU.64 UR4, c[0x0][0x358] ;  /* 0x00006b00ff0477ac */ /* 0x000e620008000a00 */
[----:B0-----:R-:W-:-:S06]  /*0040*/  IMAD.WIDE.U32 R2, R5, 0x4, R2 ;  /* 0x0000000405027825 */ /* 0x001fcc00078e0002 */
[----:B------:R-:W0:Y:S01]  /*0050*/  LDC.64 R4, c[0x0][0x380] ;  /* 0x0000e000ff047b82 */ /* 0x000e220000000a00 */
[----:B-1----:R-:W0:Y:S01]  /*0060*/  LDG.E R3, desc[UR4][R2.64] ;  /* 0x0000000402037981 */ /* 0x002e22000c1e1900 */
[----:B------:R-:W-:Y:S02]  /*0070*/  HFMA2 R7, -RZ, RZ, 0, 5.9604644775390625e-08 ;  /* 0x00000001ff077431 */ /* 0x000fe400000001ff */
[----:B0-----:R-:W-:-:S05]  /*0080*/  IMAD.WIDE R4, R3, 0x4, R4 ;  /* 0x0000000403047825 */ /* 0x001fca00078e0204 */
[----:B------:R-:W-:Y:S01]  /*0090*/  REDG.E.ADD.STRONG.GPU desc[UR4][R4.64], R7 ;  /* 0x000000070400798e */ /* 0x000fe2000c12e104 */
[----:B------:R-:W-:Y:S05]  /*00a0*/  EXIT ;  /* 0x000000000000794d */ /* 0x000fea0003800000 */
.L_x_6:
        /* <DEDUP_REMOVED lines=13> */
.L_x_9:


//--------------------- .text._Z15setBucketToZeroPi --------------------------
	.section	.text._Z15setBucketToZeroPi,"ax",@progbits
	.align	128
        .global         _Z15setBucketToZeroPi
        .type           _Z15setBucketToZeroPi,@function
        .size           _Z15setBucketToZeroPi,(.L_x_10 - _Z15setBucketToZeroPi)
        .other          _Z15setBucketToZeroPi,@"STO_CUDA_ENTRY STV_DEFAULT"
_Z15setBucketToZeroPi:
.text._Z15setBucketToZeroPi:
[----:B------:R-:W-:Y:S01]  /*0000*/  LDC R1, c[0x0][0x37c] ;  /* 0x0000df00ff017b82 */ /* 0x000fe20000000800 */
[----:B------:R-:W0:Y:S07]  /*0010*/  S2R R5, SR_TID.X ;  /* 0x0000000000057919 */ /* 0x000e2e0000002100 */
[----:B------:R-:W0:Y:S01]  /*0020*/  LDC.64 R2, c[0x0][0x380] ;  /* 0x0000e000ff027b82 */ /* 0x000e220000000a00 */
[----:B------:R-:W1:Y:S01]  /*0030*/  LDCU.64 UR4, c[0x0][0x358] ;  /* 0x00006b00ff0477ac */ /* 0x000e620008000a00 */
[----:B0-----:R-:W-:-:S05]  /*0040*/  IMAD.WIDE.U32 R2, R5, 0x4, R2 ;  /* 0x0000000405027825 */ /* 0x001fca00078e0002 */
[----:B-1----:R-:W-:Y:S01]  /*0050*/  STG.E desc[UR4][R2.64], RZ ;  /* 0x000000ff02007986 */ /* 0x002fe2000c101904 */
[----:B------:R-:W-:Y:S05]  /*0060*/  EXIT ;  /* 0x000000000000794d */ /* 0x000fea0003800000 */
.L_x_7:
        /* <DEDUP_REMOVED lines=9> */
.L_x_10:


//--------------------- .nv.shared.reserved.0     --------------------------
	.section	.nv.shared.reserved.0,"aw",@nobits
	.weak		__nv_reservedSMEM_offset_0_alias
	.size		__nv_reservedSMEM_offset_0_alias, 0, 64
	.other		__nv_reservedSMEM_offset_0_alias,@"STO_CUDA_RESERVED_SHARED STV_DEFAULT"
__nv_reservedSMEM_offset_0_alias:
	.zero		0
	.zero		64


//--------------------- .nv.constant0._Z14bucketSortCudaPiS_iS_ --------------------------
	.section	.nv.constant0._Z14bucketSortCudaPiS_iS_,"a",@progbits
	.sectionflags	@""
	.align	4
.nv.constant0._Z14bucketSortCudaPiS_iS_:
	.zero		928


//--------------------- .nv.constant0._Z15incrementBucketPiS_ --------------------------
	.section	.nv.constant0._Z15incrementBucketPiS_,"a",@progbits
	.sectionflags	@""
	.align	4
.nv.constant0._Z15incrementBucketPiS_:
	.zero		912


//--------------------- .nv.constant0._Z15setBucketToZeroPi --------------------------
	.section	.nv.constant0._Z15setBucketToZeroPi,"a",@progbits
	.sectionflags	@""
	.align	4
.nv.constant0._Z15setBucketToZeroPi:
	.zero		904


//--------------------- SYMBOLS --------------------------

	.type		.nv.reservedSmem.offset0,@object
	.size		.nv.reservedSmem.offset0,0x4
